	.headerflags	@"EF_CUDA_TEXMODE_UNIFIED EF_CUDA_64BIT_ADDRESS EF_CUDA_ACCELERATORS EF_CUDA_SM90 EF_CUDA_VIRTUAL_SM(EF_CUDA_SM90)"
	.elftype	@"ET_EXEC"


//--------------------- .nv.info                  --------------------------
	.section	.nv.info,"",@"SHT_CUDA_INFO"
	.align	4


	//----- nvinfo : EIATTR_REGCOUNT
	.align		4
        /*0000*/ 	.byte	0x04, 0x2f
        /*0002*/ 	.short	(.L_3 - .L_2)
	.align		4
.L_2:
        /*0004*/ 	.word	index@(triton_poi_fused__native_batch_norm_legit_no_training_add_relu_9)
        /*0008*/ 	.word	0x00000020


	//----- nvinfo : EIATTR_MIN_STACK_SIZE
	.align		4
.L_3:
        /*000c*/ 	.byte	0x04, 0x12
        /*000e*/ 	.short	(.L_5 - .L_4)
	.align		4
.L_4:
        /*0010*/ 	.word	index@(triton_poi_fused__native_batch_norm_legit_no_training_add_relu_9)
        /*0014*/ 	.word	0x00000000


	//----- nvinfo : EIATTR_FRAME_SIZE
	.align		4
.L_5:
        /*0018*/ 	.byte	0x04, 0x11
        /*001a*/ 	.short	(.L_7 - .L_6)
	.align		4
.L_6:
        /*001c*/ 	.word	index@(triton_poi_fused__native_batch_norm_legit_no_training_add_relu_9)
        /*0020*/ 	.word	0x00000000


	//----- nvinfo : EIATTR_MIN_STACK_SIZE
	.align		4
.L_7:
        /*0024*/ 	.byte	0x04, 0x12
        /*0026*/ 	.short	(.L_9 - .L_8)
	.align		4
.L_8:
        /*0028*/ 	.word	index@(triton_poi_fused__native_batch_norm_legit_no_training_add_relu_9)
        /*002c*/ 	.word	0x00000000
.L_9:


//--------------------- .nv.info.triton_poi_fused__native_batch_norm_legit_no_training_add_relu_9 --------------------------
	.section	.nv.info.triton_poi_fused__native_batch_norm_legit_no_training_add_relu_9,"",@"SHT_CUDA_INFO"
	.sectionflags	@""
	.align	4


	//----- nvinfo : EIATTR_CUDA_API_VERSION
	.align		4
        /*0000*/ 	.byte	0x04, 0x37
        /*0002*/ 	.short	(.L_11 - .L_10)
.L_10:
        /*0004*/ 	.word	0x0000007c


	//----- nvinfo : EIATTR_KPARAM_INFO
	.align		4
.L_11:
        /*0008*/ 	.byte	0x04, 0x17
        /*000a*/ 	.short	(.L_13 - .L_12)
.L_12:
        /*000c*/ 	.word	0x00000000
        /*0010*/ 	.short	0x0009
        /*0012*/ 	.short	0x0044
        /*0014*/ 	.byte	0x00, 0xf0, 0x11, 0x00


	//----- nvinfo : EIATTR_KPARAM_INFO
	.align		4
.L_13:
        /*0018*/ 	.byte	0x04, 0x17
        /*001a*/ 	.short	(.L_15 - .L_14)
.L_14:
        /*001c*/ 	.word	0x00000000
        /*0020*/ 	.short	0x0008
        /*0022*/ 	.short	0x0040
        /*0024*/ 	.byte	0x00, 0xf0, 0x11, 0x00


	//----- nvinfo : EIATTR_KPARAM_INFO
	.align		4
.L_15:
        /*0028*/ 	.byte	0x04, 0x17
        /*002a*/ 	.short	(.L_17 - .L_16)
.L_16:
        /*002c*/ 	.word	0x00000000
        /*0030*/ 	.short	0x0007
        /*0032*/ 	.short	0x0038
        /*0034*/ 	.byte	0x00, 0xf4, 0x21, 0x00


	//----- nvinfo : EIATTR_KPARAM_INFO
	.align		4
.L_17:
        /*0038*/ 	.byte	0x04, 0x17
        /*003a*/ 	.short	(.L_19 - .L_18)
.L_18:
        /*003c*/ 	.word	0x00000000
        /*0040*/ 	.short	0x0006
        /*0042*/ 	.short	0x0030
        /*0044*/ 	.byte	0x00, 0xf4, 0x21, 0x00


	//----- nvinfo : EIATTR_KPARAM_INFO
	.align		4
.L_19:
        /*0048*/ 	.byte	0x04, 0x17
        /*004a*/ 	.short	(.L_21 - .L_20)
.L_20:
        /*004c*/ 	.word	0x00000000
        /*0050*/ 	.short	0x0005
        /*0052*/ 	.short	0x0028
        /*0054*/ 	.byte	0x00, 0xf4, 0x21, 0x00


	//----- nvinfo : EIATTR_KPARAM_INFO
	.align		4
.L_21:
        /*0058*/ 	.byte	0x04, 0x17
        /*005a*/ 	.short	(.L_23 - .L_22)
.L_22:
        /*005c*/ 	.word	0x00000000
        /*0060*/ 	.short	0x0004
        /*0062*/ 	.short	0x0020
        /*0064*/ 	.byte	0x00, 0xf4, 0x21, 0x00


	//----- nvinfo : EIATTR_KPARAM_INFO
	.align		4
.L_23:
        /*0068*/ 	.byte	0x04, 0x17
        /*006a*/ 	.short	(.L_25 - .L_24)
.L_24:
        /*006c*/ 	.word	0x00000000
        /*0070*/ 	.short	0x0003
        /*0072*/ 	.short	0x0018
        /*0074*/ 	.byte	0x00, 0xf4, 0x21, 0x00


	//----- nvinfo : EIATTR_KPARAM_INFO
	.align		4
.L_25:
        /*0078*/ 	.byte	0x04, 0x17
        /*007a*/ 	.short	(.L_27 - .L_26)
.L_26:
        /*007c*/ 	.word	0x00000000
        /*0080*/ 	.short	0x0002
        /*0082*/ 	.short	0x0010
        /*0084*/ 	.byte	0x00, 0xf4, 0x21, 0x00


	//----- nvinfo : EIATTR_KPARAM_INFO
	.align		4
.L_27:
        /*0088*/ 	.byte	0x04, 0x17
        /*008a*/ 	.short	(.L_29 - .L_28)
.L_28:
        /*008c*/ 	.word	0x00000000
        /*0090*/ 	.short	0x0001
        /*0092*/ 	.short	0x0008
        /*0094*/ 	.byte	0x00, 0xf4, 0x21, 0x00


	//----- nvinfo : EIATTR_KPARAM_INFO
	.align		4
.L_29:
        /*0098*/ 	.byte	0x04, 0x17
        /*009a*/ 	.short	(.L_31 - .L_30)
.L_30:
        /*009c*/ 	.word	0x00000000
        /*00a0*/ 	.short	0x0000
        /*00a2*/ 	.short	0x0000
        /*00a4*/ 	.byte	0x00, 0xf4, 0x21, 0x00


	//----- nvinfo : EIATTR_SPARSE_MMA_MASK
	.align		4
.L_31:
        /*00a8*/ 	.byte	0x03, 0x50
        /*00aa*/ 	.short	0x0000


	//----- nvinfo : EIATTR_MAXREG_COUNT
	.align		4
        /*00ac*/ 	.byte	0x03, 0x1b
        /*00ae*/ 	.short	0x00ff


	//----- nvinfo : EIATTR_EXIT_INSTR_OFFSETS
	.align		4
        /*00b0*/ 	.byte	0x04, 0x1c
        /*00b2*/ 	.short	(.L_33 - .L_32)


	//   ....[0]....
.L_32:
        /*00b4*/ 	.word	0x00001010


	//   ....[1]....
        /*00b8*/ 	.word	0x00001050


	//----- nvinfo : EIATTR_REQNTID
	.align		4
.L_33:
        /*00bc*/ 	.byte	0x04, 0x10
        /*00be*/ 	.short	(.L_35 - .L_34)
.L_34:
        /*00c0*/ 	.word	0x00000080
        /*00c4*/ 	.word	0x00000001
        /*00c8*/ 	.word	0x00000001


	//----- nvinfo : EIATTR_CBANK_PARAM_SIZE
	.align		4
.L_35:
        /*00cc*/ 	.byte	0x03, 0x19
        /*00ce*/ 	.short	0x0048


	//----- nvinfo : EIATTR_PARAM_CBANK
	.align		4
        /*00d0*/ 	.byte	0x04, 0x0a
        /*00d2*/ 	.short	(.L_37 - .L_36)
	.align		4
.L_36:
        /*00d4*/ 	.word	index@(.nv.constant0.triton_poi_fused__native_batch_norm_legit_no_training_add_relu_9)
        /*00d8*/ 	.short	0x0210
        /*00da*/ 	.short	0x0048


	//----- nvinfo : EIATTR_SW_WAR
	.align		4
.L_37:
        /*00dc*/ 	.byte	0x04, 0x36
        /*00de*/ 	.short	(.L_39 - .L_38)
.L_38:
        /*00e0*/ 	.word	0x00000008
.L_39:


//--------------------- .nv.callgraph             --------------------------
	.section	.nv.callgraph,"",@"SHT_CUDA_CALLGRAPH"
	.align	4
	.sectionentsize	8
	.align		4
        /*0000*/ 	.word	0x00000000
	.align		4
        /*0004*/ 	.word	0xffffffff
	.align		4
        /*0008*/ 	.word	0x00000000
	.align		4
        /*000c*/ 	.word	0xfffffffe
	.align		4
        /*0010*/ 	.word	0x00000000
	.align		4
        /*0014*/ 	.word	0xfffffffd
	.align		4
        /*0018*/ 	.word	0x00000000
	.align		4
        /*001c*/ 	.word	0xfffffffc


//--------------------- .nv.constant4             --------------------------
	.section	.nv.constant4,"a",@progbits
	.align	8
	.align		8
.nv.constant4:
        /*0000*/ 	.dword	_$_str
	.align		8
        /*0008*/ 	.dword	_$_str_$_2


//--------------------- .text.triton_poi_fused__native_batch_norm_legit_no_training_add_relu_9 --------------------------
	.section	.text.triton_poi_fused__native_batch_norm_legit_no_training_add_relu_9,"ax",@progbits
	.sectionflags	@"SHF_BARRIERS=1"
	.align	128
        .global         triton_poi_fused__native_batch_norm_legit_no_training_add_relu_9
        .type           triton_poi_fused__native_batch_norm_legit_no_training_add_relu_9,@function
        .size           triton_poi_fused__native_batch_norm_legit_no_training_add_relu_9,(.L_x_1 - triton_poi_fused__native_batch_norm_legit_no_training_add_relu_9)
        .other          triton_poi_fused__native_batch_norm_legit_no_training_add_relu_9,@"STO_CUDA_ENTRY STV_DEFAULT"
triton_poi_fused__native_batch_norm_legit_no_training_add_relu_9:
.text.triton_poi_fused__native_batch_norm_legit_no_training_add_relu_9:
[----:B------:R-:W0:Y:S01]  /*0000*/  LDC R1, c[0x0][0x28] ;  /* 0x00000a00ff017b82 */ /* 0x000e220000000800 */
[----:B------:R-:W1:Y:S07]  /*0010*/  S2R R21, SR_CTAID.Y ;  /* 0x0000000000157919 */ /* 0x000e6e0000002600 */
[----:B------:R-:W2:Y:S01]  /*0020*/  LDC.64 R18, c[0x0][0x210] ;  /* 0x00008400ff127b82 */ /* 0x000ea20000000a00 */
[----:B------:R-:W-:Y:S01]  /*0030*/  CS2R R6, SRZ ;  /* 0x0000000000067805 */ /* 0x000fe2000001ff00 */
[----:B------:R-:W-:Y:S01]  /*0040*/  ULDC.64 UR6, c[0x0][0x208] ;  /* 0x0000820000067ab9 */ /* 0x000fe20000000a00 */
[----:B------:R-:W3:Y:S01]  /*0050*/  S2R R2, SR_TID.X ;  /* 0x0000000000027919 */ /* 0x000ee20000002100 */
[----:B------:R-:W4:Y:S04]  /*0060*/  S2R R23, SR_CTAID.X ;  /* 0x0000000000177919 */ /* 0x000f280000002500 */
[----:B------:R-:W5:Y:S08]  /*0070*/  LDC.64 R16, c[0x0][0x218] ;  /* 0x00008600ff107b82 */ /* 0x000f700000000a00 */
[----:B------:R-:W2:Y:S01]  /*0080*/  LDC.64 R24, c[0x0][0x220] ;  /* 0x00008800ff187b82 */ /* 0x000ea20000000a00 */
[----:B-1----:R-:W-:-:S02]  /*0090*/  IMAD.SHL.U32 R21, R21, 0x20, RZ ;  /* 0x0000002015157824 */ /* 0x002fc400078e00ff */
[----:B---3--:R-:W-:Y:S01]  /*00a0*/  IMAD.SHL.U32 R28, R2, 0x4, RZ ;  /* 0x00000004021c7824 */ /* 0x008fe200078e00ff */
[----:B------:R-:W-:Y:S01]  /*00b0*/  SHF.R.U32.HI R27, RZ, 0x3, R2 ;  /* 0x00000003ff1b7819 */ /* 0x000fe20000011602 */
[----:B----4-:R-:W-:-:S03]  /*00c0*/  IMAD.SHL.U32 R23, R23, 0x20, RZ ;  /* 0x0000002017177824 */ /* 0x010fc600078e00ff */
[----:B------:R-:W-:Y:S02]  /*00d0*/  LOP3.LUT R0, R21, 0x1c, R28, 0xf8, !PT ;  /* 0x0000001c15007812 */ /* 0x000fe400078ef81c */
[----:B------:R-:W-:Y:S02]  /*00e0*/  SGXT.U32 R27, R27, 0x4 ;  /* 0x000000041b1b781a */ /* 0x000fe40000000000 */
[----:B------:R-:W-:Y:S02]  /*00f0*/  SHF.R.S32.HI R3, RZ, 0x1f, R0 ;  /* 0x0000001fff037819 */ /* 0x000fe40000011400 */
[----:B------:R-:W-:Y:S02]  /*0100*/  ISETP.GE.AND P0, PT, R0, 0x100, PT ;  /* 0x000001000000780c */ /* 0x000fe40003f06270 */
[----:B------:R-:W-:-:S04]  /*0110*/  LEA.HI R3, R3, R0, RZ, 0x6 ;  /* 0x0000000003037211 */ /* 0x000fc800078f30ff */
[C---:B------:R-:W-:Y:S01]  /*0120*/  LOP3.LUT R5, R3.reuse, 0xffffffc0, RZ, 0xc0, !PT ;  /* 0xffffffc003057812 */ /* 0x040fe200078ec0ff */
[----:B------:R-:W-:-:S04]  /*0130*/  IMAD.SHL.U32 R2, R3, 0x1000, RZ ;  /* 0x0000100003027824 */ /* 0x000fc800078e00ff */
[----:B------:R-:W-:Y:S01]  /*0140*/  IMAD.IADD R3, R0, 0x1, -R5 ;  /* 0x0000000100037824 */ /* 0x000fe200078e0a05 */
[----:B------:R-:W-:Y:S02]  /*0150*/  LOP3.LUT R4, R2, 0xfffc0000, RZ, 0xc0, !PT ;  /* 0xfffc000002047812 */ /* 0x000fe400078ec0ff */
[----:B------:R-:W-:Y:S02]  /*0160*/  LOP3.LUT R2, R23, R27, RZ, 0xfc, !PT ;  /* 0x0000001b17027212 */ /* 0x000fe400078efcff */
[----:B------:R-:W-:Y:S01]  /*0170*/  LOP3.LUT R0, R23, 0x10, R27, 0xfe, !PT ;  /* 0x0000001017007812 */ /* 0x000fe200078efe1b */
[----:B------:R-:W-:Y:S01]  /*0180*/  IMAD.IADD R11, R3, 0x1, R4 ;  /* 0x00000001030b7824 */ /* 0x000fe200078e0204 */
[----:B------:R-:W-:-:S03]  /*0190*/  CS2R R4, SRZ ;  /* 0x0000000000047805 */ /* 0x000fc6000001ff00 */
[--C-:B------:R-:W-:Y:S02]  /*01a0*/  IMAD R2, R2, 0x40, R11.reuse ;  /* 0x0000004002027824 */ /* 0x100fe400078e020b */
[----:B------:R-:W-:Y:S02]  /*01b0*/  IMAD R0, R0, 0x40, R11 ;  /* 0x0000004000007824 */ /* 0x000fe400078e020b */
[----:B--2---:R-:W-:Y:S01]  /*01c0*/  IMAD.WIDE R8, R2, 0x4, R18 ;  /* 0x0000000402087825 */ /* 0x004fe200078e0212 */
[----:B------:R-:W-:Y:S02]  /*01d0*/  CS2R R10, SRZ ;  /* 0x00000000000a7805 */ /* 0x000fe4000001ff00 */
[----:B------:R-:W-:Y:S02]  /*01e0*/  CS2R R12, SRZ ;  /* 0x00000000000c7805 */ /* 0x000fe4000001ff00 */
[----:B------:R-:W-:Y:S01]  /*01f0*/  CS2R R14, SRZ ;  /* 0x00000000000e7805 */ /* 0x000fe2000001ff00 */
[----:B------:R1:W2:Y:S01]  /*0200*/  @!P0 LDG.E.EL.128 R4, desc[UR6][R8.64] ;  /* 0x0000000608048981 */ /* 0x0002a2000c2e1d00 */
[----:B-----5:R-:W-:-:S04]  /*0210*/  IMAD.WIDE R16, R3, 0x4, R16 ;  /* 0x0000000403107825 */ /* 0x020fc800078e0210 */
[----:B------:R-:W-:Y:S01]  /*0220*/  IMAD.WIDE R18, R0, 0x4, R18 ;  /* 0x0000000400127825 */ /* 0x000fe200078e0212 */
[----:B------:R3:W2:Y:S01]  /*0230*/  @!P0 LDG.E.EL.128 R12, desc[UR6][R16.64] ;  /* 0x00000006100c8981 */ /* 0x0006a2000c2e1d00 */
[----:B-1----:R-:W-:Y:S02]  /*0240*/  CS2R R8, SRZ ;  /* 0x0000000000087805 */ /* 0x002fe4000001ff00 */
[----:B0-----:R-:W-:-:S04]  /*0250*/  IMAD.WIDE R24, R3, 0x4, R24 ;  /* 0x0000000403187825 */ /* 0x001fc800078e0218 */
[----:B------:R0:W4:Y:S01]  /*0260*/  @!P0 LDG.E.EL.128 R8, desc[UR6][R18.64] ;  /* 0x0000000612088981 */ /* 0x000122000c2e1d00 */
[----:B---3--:R-:W-:Y:S02]  /*0270*/  CS2R R16, SRZ ;  /* 0x0000000000107805 */ /* 0x008fe4000001ff00 */
[----:B0-----:R-:W-:-:S06]  /*0280*/  CS2R R18, SRZ ;  /* 0x0000000000127805 */ /* 0x001fcc000001ff00 */
[----:B------:R0:W3:Y:S02]  /*0290*/  @!P0 LDG.E.EL.128 R16, desc[UR6][R24.64] ;  /* 0x0000000618108981 */ /* 0x0000e4000c2e1d00 */
[----:B0-----:R-:W-:Y:S02]  /*02a0*/  IMAD.MOV.U32 R25, RZ, RZ, 0x3e800000 ;  /* 0x3e800000ff197424 */ /* 0x001fe400078e00ff */
[----:B---3--:R-:W-:Y:S01]  /*02b0*/  FADD R29, R19, 9.9999997473787516356e-06 ;  /* 0x3727c5ac131d7421 */ /* 0x008fe20000000000 */
[----:B------:R-:W-:-:S05]  /*02c0*/  FADD R17, R17, 9.9999997473787516356e-06 ;  /* 0x3727c5ac11117421 */ /* 0x000fca0000000000 */
[----:B------:R-:W0:Y:S01]  /*02d0*/  MUFU.SQRT R29, R29 ;  /* 0x0000001d001d7308 */ /* 0x000e220000002000 */
[----:B------:R-:W-:Y:S01]  /*02e0*/  FADD R26, R16, 9.9999997473787516356e-06 ;  /* 0x3727c5ac101a7421 */ /* 0x000fe20000000000 */
[----:B------:R-:W-:-:S06]  /*02f0*/  FADD R18, R18, 9.9999997473787516356e-06 ;  /* 0x3727c5ac12127421 */ /* 0x000fcc0000000000 */
[----:B------:R-:W1:Y:S08]  /*0300*/  MUFU.SQRT R20, R17 ;  /* 0x0000001100147308 */ /* 0x000e700000002000 */
[----:B------:R3:W5:Y:S01]  /*0310*/  MUFU.SQRT R24, R26 ;  /* 0x0000001a00187308 */ /* 0x0007620000002000 */
[C---:B0-----:R-:W-:Y:S02]  /*0320*/  FSETP.GT.AND P6, PT, R29.reuse, 8.50705917302346158658e+37, PT ;  /* 0x7e8000001d00780b */ /* 0x041fe40003fc4000 */
[----:B------:R-:W-:-:S05]  /*0330*/  FSETP.GEU.AND P3, PT, R29, 1.175494350822287508e-38, PT ;  /* 0x008000001d00780b */ /* 0x000fca0003f6e000 */
[----:B------:R-:W0:Y:S01]  /*0340*/  MUFU.SQRT R22, R18 ;  /* 0x0000001200167308 */ /* 0x000e220000002000 */
[C---:B-1----:R-:W-:Y:S02]  /*0350*/  FSETP.GT.AND P4, PT, R20.reuse, 8.50705917302346158658e+37, PT ;  /* 0x7e8000001400780b */ /* 0x042fe40003f84000 */
[----:B------:R-:W-:Y:S02]  /*0360*/  FSETP.GEU.AND P5, PT, R20, 1.175494350822287508e-38, PT ;  /* 0x008000001400780b */ /* 0x000fe40003fae000 */
[----:B---3--:R-:W-:Y:S01]  /*0370*/  FSEL R26, R25, 1, P6 ;  /* 0x3f800000191a7808 */ /* 0x008fe20003000000 */
[----:B------:R-:W-:Y:S01]  /*0380*/  @P6 FMUL R29, R29, 0.25 ;  /* 0x3e8000001d1d6820 */ /* 0x000fe20000400000 */
[C---:B-----5:R-:W-:Y:S02]  /*0390*/  FSETP.GT.AND P1, PT, R24.reuse, 8.50705917302346158658e+37, PT ;  /* 0x7e8000001800780b */ /* 0x060fe40003f24000 */
[----:B------:R-:W-:Y:S01]  /*03a0*/  FSETP.GEU.AND P2, PT, R24, 1.175494350822287508e-38, PT ;  /* 0x008000001800780b */ /* 0x000fe20003f4e000 */
[----:B------:R-:W-:Y:S01]  /*03b0*/  @!P3 FMUL R29, R29, 16777216 ;  /* 0x4b8000001d1db820 */ /* 0x000fe20000400000 */
[----:B------:R-:W-:Y:S01]  /*03c0*/  @!P3 FMUL R26, R26, 16777216 ;  /* 0x4b8000001a1ab820 */ /* 0x000fe20000400000 */
[----:B0-----:R-:W-:-:S02]  /*03d0*/  FSETP.GT.AND P6, PT, R22, 8.50705917302346158658e+37, PT ;  /* 0x7e8000001600780b */ /* 0x001fc40003fc4000 */
[----:B------:R-:W-:Y:S01]  /*03e0*/  FSETP.GEU.AND P3, PT, R22, 1.175494350822287508e-38, PT ;  /* 0x008000001600780b */ /* 0x000fe20003f6e000 */
[----:B------:R-:W-:Y:S01]  /*03f0*/  @P4 FMUL R20, R20, 0.25 ;  /* 0x3e80000014144820 */ /* 0x000fe20000400000 */
[----:B------:R-:W-:-:S04]  /*0400*/  LOP3.LUT R18, R23, 0x1c, R28, 0xf8, !PT ;  /* 0x0000001c17127812 */ /* 0x000fc800078ef81c */
[----:B------:R-:W-:Y:S01]  /*0410*/  @P1 FMUL R24, R24, 0.25 ;  /* 0x3e80000018181820 */ /* 0x000fe20000400000 */
[----:B------:R-:W-:Y:S01]  /*0420*/  @!P5 FMUL R20, R20, 16777216 ;  /* 0x4b8000001414d820 */ /* 0x000fe20000400000 */
[----:B------:R-:W0:Y:S01]  /*0430*/  MUFU.RCP R23, R29 ;  /* 0x0000001d00177308 */ /* 0x000e220000001000 */
[----:B--2---:R-:W-:Y:S01]  /*0440*/  FADD R19, -R12, R4 ;  /* 0x000000040c137221 */ /* 0x004fe20000000100 */
[----:B------:R-:W-:Y:S01]  /*0450*/  @!P2 FMUL R24, R24, 16777216 ;  /* 0x4b8000001818a820 */ /* 0x000fe20000400000 */
[----:B------:R-:W-:Y:S01]  /*0460*/  @P6 FMUL R22, R22, 0.25 ;  /* 0x3e80000016166820 */ /* 0x000fe20000400000 */
[----:B----4-:R-:W-:-:S04]  /*0470*/  FADD R12, -R12, R8 ;  /* 0x000000080c0c7221 */ /* 0x010fc80000000100 */
[----:B------:R1:W-:Y:S01]  /*0480*/  MUFU.RCP R4, R20 ;  /* 0x0000001400047308 */ /* 0x0003e20000001000 */
[----:B------:R-:W-:Y:S01]  /*0490*/  @!P3 FMUL R22, R22, 16777216 ;  /* 0x4b8000001616b820 */ /* 0x000fe20000400000 */
[----:B------:R-:W-:Y:S02]  /*04a0*/  LOP3.LUT R17, R21, R27, RZ, 0xfc, !PT ;  /* 0x0000001b15117212 */ /* 0x000fe400078efcff */
[----:B------:R-:W-:Y:S01]  /*04b0*/  LOP3.LUT R16, R21, 0x10, R27, 0xfe, !PT ;  /* 0x0000001015107812 */ /* 0x000fe200078efe1b */
[C---:B-1----:R-:W-:Y:S01]  /*04c0*/  FADD R20, -R13.reuse, R5 ;  /* 0x000000050d147221 */ /* 0x042fe20000000100 */
[----:B------:R-:W-:Y:S02]  /*04d0*/  FADD R13, -R13, R9 ;  /* 0x000000090d0d7221 */ /* 0x000fe40000000100 */
[----:B------:R-:W1:Y:S01]  /*04e0*/  LDC.64 R8, c[0x0][0x228] ;  /* 0x00008a00ff087b82 */ /* 0x000e620000000a00 */
[C---:B------:R-:W-:Y:S01]  /*04f0*/  FADD R21, -R14.reuse, R6 ;  /* 0x000000060e157221 */ /* 0x040fe20000000100 */
[----:B------:R-:W-:Y:S01]  /*0500*/  FADD R14, -R14, R10 ;  /* 0x0000000a0e0e7221 */ /* 0x000fe20000000100 */
[C---:B------:R-:W-:Y:S01]  /*0510*/  FADD R5, -R15.reuse, R11 ;  /* 0x0000000b0f057221 */ /* 0x040fe20000000100 */
[----:B------:R-:W2:Y:S04]  /*0520*/  MUFU.RCP R24, R24 ;  /* 0x0000001800187308 */ /* 0x000ea80000001000 */
[----:B------:R-:W3:Y:S04]  /*0530*/  LDC.64 R10, c[0x0][0x230] ;  /* 0x00008c00ff0a7b82 */ /* 0x000ee80000000a00 */
[----:B------:R-:W4:Y:S01]  /*0540*/  MUFU.RCP R22, R22 ;  /* 0x0000001600167308 */ /* 0x000f220000001000 */
[----:B------:R-:W-:Y:S01]  /*0550*/  FADD R7, -R15, R7 ;  /* 0x000000070f077221 */ /* 0x000fe20000000100 */
[----:B0-----:R-:W-:Y:S01]  /*0560*/  FMUL R26, R23, R26 ;  /* 0x0000001a171a7220 */ /* 0x001fe20000400000 */
[----:B------:R-:W-:-:S02]  /*0570*/  FSEL R15, R25, 1, P1 ;  /* 0x3f800000190f7808 */ /* 0x000fc40000800000 */
[C---:B------:R-:W-:Y:S02]  /*0580*/  FSEL R23, R25.reuse, 1, P4 ;  /* 0x3f80000019177808 */ /* 0x040fe40002000000 */
[----:B------:R-:W-:Y:S01]  /*0590*/  FSEL R25, R25, 1, P6 ;  /* 0x3f80000019197808 */ /* 0x000fe20003000000 */
[----:B------:R-:W-:Y:S02]  /*05a0*/  @!P2 FMUL R15, R15, 16777216 ;  /* 0x4b8000000f0fa820 */ /* 0x000fe40000400000 */
[----:B------:R-:W-:Y:S02]  /*05b0*/  @!P5 FMUL R23, R23, 16777216 ;  /* 0x4b8000001717d820 */ /* 0x000fe40000400000 */
[----:B------:R-:W-:Y:S01]  /*05c0*/  @!P3 FMUL R25, R25, 16777216 ;  /* 0x4b8000001919b820 */ /* 0x000fe20000400000 */
[----:B--2---:R-:W-:Y:S01]  /*05d0*/  FMUL R24, R24, R15 ;  /* 0x0000000f18187220 */ /* 0x004fe20000400000 */
[----:B------:R-:W-:Y:S01]  /*05e0*/  FMUL R15, R4, R23 ;  /* 0x00000017040f7220 */ /* 0x000fe20000400000 */
[----:B------:R-:W-:Y:S01]  /*05f0*/  FMUL R23, R26, R5 ;  /* 0x000000051a177220 */ /* 0x000fe20000400000 */
[----:B----4-:R-:W-:Y:S01]  /*0600*/  FMUL R22, R22, R25 ;  /* 0x0000001916167220 */ /* 0x010fe20000400000 */
[----:B------:R-:W-:Y:S01]  /*0610*/  FMUL R25, R26, R7 ;  /* 0x000000071a197220 */ /* 0x000fe20000400000 */
[----:B------:R-:W-:-:S02]  /*0620*/  CS2R R4, SRZ ;  /* 0x0000000000047805 */ /* 0x000fc4000001ff00 */
[----:B------:R-:W-:Y:S01]  /*0630*/  CS2R R6, SRZ ;  /* 0x0000000000067805 */ /* 0x000fe2000001ff00 */
[----:B-1----:R-:W-:-:S04]  /*0640*/  IMAD.WIDE R8, R3, 0x4, R8 ;  /* 0x0000000403087825 */ /* 0x002fc800078e0208 */
[----:B---3--:R-:W-:Y:S01]  /*0650*/  IMAD.WIDE R26, R3, 0x4, R10 ;  /* 0x00000004031a7825 */ /* 0x008fe200078e020a */
[----:B------:R0:W2:Y:S01]  /*0660*/  @!P0 LDG.E.EL.128 R4, desc[UR6][R8.64] ;  /* 0x0000000608048981 */ /* 0x0000a2000c2e1d00 */
[----:B------:R-:W-:Y:S02]  /*0670*/  CS2R R10, SRZ ;  /* 0x00000000000a7805 */ /* 0x000fe4000001ff00 */
[----:B0-----:R-:W-:-:S06]  /*0680*/  CS2R R8, SRZ ;  /* 0x0000000000087805 */ /* 0x001fcc000001ff00 */
[----:B------:R-:W2:Y:S01]  /*0690*/  @!P0 LDG.E.EL.128 R8, desc[UR6][R26.64] ;  /* 0x000000061a088981 */ /* 0x000ea2000c2e1d00 */
[----:B------:R-:W0:Y:S01]  /*06a0*/  S2R R3, SR_TID.X ;  /* 0x0000000000037919 */ /* 0x000e220000002100 */
[----:B------:R-:W-:Y:S01]  /*06b0*/  SHF.R.S32.HI R28, RZ, 0x1f, R17 ;  /* 0x0000001fff1c7819 */ /* 0x000fe20000011411 */
[C---:B------:R-:W-:Y:S01]  /*06c0*/  FMUL R19, R24.reuse, R19 ;  /* 0x0000001318137220 */ /* 0x040fe20000400000 */
[----:B------:R-:W1:Y:S01]  /*06d0*/  S2UR UR5, SR_CgaCtaId ;  /* 0x00000000000579c3 */ /* 0x000e620000008800 */
[----:B------:R-:W-:Y:S01]  /*06e0*/  FMUL R29, R24, R12 ;  /* 0x0000000c181d7220 */ /* 0x000fe20000400000 */
[----:B------:R-:W-:Y:S01]  /*06f0*/  LEA.HI R28, R28, R17, RZ, 0x6 ;  /* 0x000000111c1c7211 */ /* 0x000fe200078f30ff */
[C---:B------:R-:W-:Y:S01]  /*0700*/  FMUL R20, R15.reuse, R20 ;  /* 0x000000140f147220 */ /* 0x040fe20000400000 */
[----:B------:R-:W-:Y:S01]  /*0710*/  FMUL R24, R15, R13 ;  /* 0x0000000d0f187220 */ /* 0x000fe20000400000 */
[C---:B------:R-:W-:Y:S01]  /*0720*/  FMUL R15, R22.reuse, R14 ;  /* 0x0000000e160f7220 */ /* 0x040fe20000400000 */
[----:B------:R-:W-:Y:S01]  /*0730*/  FMUL R21, R22, R21 ;  /* 0x0000001516157220 */ /* 0x000fe20000400000 */
[----:B------:R-:W-:-:S02]  /*0740*/  LOP3.LUT R12, R28, 0xfffc0, RZ, 0xc0, !PT ;  /* 0x000fffc01c0c7812 */ /* 0x000fc400078ec0ff */
[----:B------:R-:W-:-:S03]  /*0750*/  ISETP.GE.AND P1, PT, R17, 0x100, PT ;  /* 0x000001001100780c */ /* 0x000fc60003f26270 */
[----:B------:R-:W-:Y:S01]  /*0760*/  IMAD.IADD R12, R17, 0x1, -R12 ;  /* 0x00000001110c7824 */ /* 0x000fe200078e0a0c */
[----:B------:R-:W-:Y:S01]  /*0770*/  UMOV UR4, 0x400 ;  /* 0x0000040000047882 */ /* 0x000fe20000000000 */
[----:B0-----:R-:W-:-:S04]  /*0780*/  SHF.R.U32.HI R17, RZ, 0x3, R3 ;  /* 0x00000003ff117819 */ /* 0x001fc80000011603 */
[----:B------:R-:W-:Y:S01]  /*0790*/  SGXT.U32 R17, R17, 0x4 ;  /* 0x000000041111781a */ /* 0x000fe20000000000 */
[----:B-1----:R-:W-:Y:S01]  /*07a0*/  UPRMT UR4, UR5, 0x654, UR4 ;  /* 0x0000065405047896 */ /* 0x002fe20008000004 */
[----:B------:R-:W-:-:S05]  /*07b0*/  IMAD.SHL.U32 R28, R28, 0x4000, RZ ;  /* 0x000040001c1c7824 */ /* 0x000fca00078e00ff */
[----:B------:R-:W-:-:S05]  /*07c0*/  LOP3.LUT R28, R28, 0xfff00000, RZ, 0xc0, !PT ;  /* 0xfff000001c1c7812 */ /* 0x000fca00078ec0ff */
[----:B------:R-:W-:Y:S02]  /*07d0*/  IMAD R12, R12, 0x1000, R28 ;  /* 0x000010000c0c7824 */ /* 0x000fe400078e021c */
[-CC-:B--2---:R-:W-:Y:S01]  /*07e0*/  FFMA R13, R19, R4.reuse, R8.reuse ;  /* 0x00000004130d7223 */ /* 0x184fe20000000008 */
[----:B------:R-:W-:Y:S01]  /*07f0*/  FFMA R4, R29, R4, R8 ;  /* 0x000000041d047223 */ /* 0x000fe20000000008 */
[-CC-:B------:R-:W-:Y:S01]  /*0800*/  FFMA R8, R20, R5.reuse, R9.reuse ;  /* 0x0000000514087223 */ /* 0x180fe20000000009 */
[----:B------:R-:W-:Y:S01]  /*0810*/  FFMA R9, R24, R5, R9 ;  /* 0x0000000518097223 */ /* 0x000fe20000000009 */
[----:B------:R-:W-:Y:S02]  /*0820*/  IMAD.SHL.U32 R19, R3, 0x80, RZ ;  /* 0x0000008003137824 */ /* 0x000fe400078e00ff */
[-CC-:B------:R-:W-:Y:S01]  /*0830*/  FFMA R5, R21, R6.reuse, R10.reuse ;  /* 0x0000000615057223 */ /* 0x180fe2000000000a */
[----:B------:R-:W-:Y:S01]  /*0840*/  FFMA R24, R15, R6, R10 ;  /* 0x000000060f187223 */ /* 0x000fe2000000000a */
[-CC-:B------:R-:W-:Y:S01]  /*0850*/  FFMA R6, R25, R7.reuse, R11.reuse ;  /* 0x0000000719067223 */ /* 0x180fe2000000000b */
[----:B------:R-:W-:Y:S01]  /*0860*/  FFMA R25, R23, R7, R11 ;  /* 0x0000000717197223 */ /* 0x000fe2000000000b */
[----:B------:R-:W-:-:S02]  /*0870*/  SHF.R.S32.HI R7, RZ, 0x1f, R16 ;  /* 0x0000001fff077819 */ /* 0x000fc40000011410 */
[----:B------:R-:W-:Y:S02]  /*0880*/  LOP3.LUT R19, R19, 0x380, RZ, 0xc0, !PT ;  /* 0x0000038013137812 */ /* 0x000fe400078ec0ff */
[----:B------:R-:W-:Y:S02]  /*0890*/  LEA.HI R7, R7, R16, RZ, 0x6 ;  /* 0x0000001007077211 */ /* 0x000fe400078f30ff */
[C---:B------:R-:W-:Y:S02]  /*08a0*/  LOP3.LUT R21, R19.reuse, 0x20, RZ, 0xfc, !PT ;  /* 0x0000002013157812 */ /* 0x040fe400078efcff */
[----:B------:R-:W-:Y:S01]  /*08b0*/  LOP3.LUT R20, R19, R17, RZ, 0xfc, !PT ;  /* 0x0000001113147212 */ /* 0x000fe200078efcff */
[C---:B------:R-:W-:Y:S01]  /*08c0*/  IMAD.SHL.U32 R14, R7.reuse, 0x4000, RZ ;  /* 0x00004000070e7824 */ /* 0x040fe200078e00ff */
[----:B------:R-:W-:Y:S02]  /*08d0*/  SHF.R.U32.HI R21, RZ, 0x5, R21 ;  /* 0x00000005ff157819 */ /* 0x000fe40000011615 */
[----:B------:R-:W-:-:S02]  /*08e0*/  LOP3.LUT R11, R7, 0xfffc0, RZ, 0xc0, !PT ;  /* 0x000fffc0070b7812 */ /* 0x000fc400078ec0ff */
[C---:B------:R-:W-:Y:S01]  /*08f0*/  FSETP.GEU.AND P3, PT, R13.reuse, RZ, PT ;  /* 0x000000ff0d00720b */ /* 0x040fe20003f6e000 */
[----:B------:R-:W-:Y:S01]  /*0900*/  IMAD.IADD R15, R20, 0x1, R21 ;  /* 0x00000001140f7824 */ /* 0x000fe200078e0215 */
[----:B------:R-:W-:Y:S01]  /*0910*/  LOP3.LUT R14, R14, 0xfff00000, RZ, 0xc0, !PT ;  /* 0xfff000000e0e7812 */ /* 0x000fe200078ec0ff */
[----:B------:R-:W-:Y:S01]  /*0920*/  IMAD.IADD R7, R16, 0x1, -R11 ;  /* 0x0000000110077824 */ /* 0x000fe200078e0a0b */
[----:B------:R-:W-:Y:S02]  /*0930*/  FSEL R27, R13, RZ, P3 ;  /* 0x000000ff0d1b7208 */ /* 0x000fe40001800000 */
[----:B------:R-:W-:Y:S01]  /*0940*/  LEA R11, R15, UR4, 0x2 ;  /* 0x000000040f0b7c11 */ /* 0x000fe2000f8e10ff */
[----:B------:R-:W-:Y:S01]  /*0950*/  IMAD R13, R7, 0x1000, R14 ;  /* 0x00001000070d7824 */ /* 0x000fe200078e020e */
[C---:B------:R-:W-:Y:S01]  /*0960*/  LOP3.LUT R22, R19.reuse, 0x40, RZ, 0xfc, !PT ;  /* 0x0000004013167812 */ /* 0x040fe200078efcff */
[----:B------:R-:W0:Y:S01]  /*0970*/  LDC.64 R14, c[0x0][0x238] ;  /* 0x00008e00ff0e7b82 */ /* 0x000e220000000a00 */
[----:B------:R-:W-:-:S02]  /*0980*/  LOP3.LUT R23, R19, 0x60, RZ, 0xfc, !PT ;  /* 0x0000006013177812 */ /* 0x000fc400078efcff */
[C---:B------:R-:W-:Y:S02]  /*0990*/  FSETP.GEU.AND P2, PT, R8.reuse, RZ, PT ;  /* 0x000000ff0800720b */ /* 0x040fe40003f4e000 */
[----:B------:R-:W-:Y:S02]  /*09a0*/  SHF.R.U32.HI R22, RZ, 0x5, R22 ;  /* 0x00000005ff167819 */ /* 0x000fe40000011616 */
[----:B------:R-:W-:Y:S02]  /*09b0*/  LEA.HI R10, R19, R20, RZ, 0x1b ;  /* 0x00000014130a7211 */ /* 0x000fe400078fd8ff */
[----:B------:R-:W-:Y:S02]  /*09c0*/  SHF.R.U32.HI R23, RZ, 0x5, R23 ;  /* 0x00000005ff177819 */ /* 0x000fe40000011617 */
[----:B------:R-:W-:Y:S01]  /*09d0*/  FSEL R8, R8, RZ, P2 ;  /* 0x000000ff08087208 */ /* 0x000fe20001000000 */
[C---:B------:R-:W-:Y:S01]  /*09e0*/  IMAD.IADD R26, R20.reuse, 0x1, R22 ;  /* 0x00000001141a7824 */ /* 0x040fe200078e0216 */
[----:B------:R-:W-:Y:S01]  /*09f0*/  FSETP.GEU.AND P2, PT, R5, RZ, PT ;  /* 0x000000ff0500720b */ /* 0x000fe20003f4e000 */
[----:B------:R-:W-:Y:S01]  /*0a00*/  IMAD.IADD R28, R20, 0x1, R23 ;  /* 0x00000001141c7824 */ /* 0x000fe200078e0217 */
[----:B------:R-:W-:-:S02]  /*0a10*/  LEA R10, R10, UR4, 0x2 ;  /* 0x000000040a0a7c11 */ /* 0x000fc4000f8e10ff */
[----:B------:R-:W-:Y:S02]  /*0a20*/  FSETP.GEU.AND P4, PT, R6, RZ, PT ;  /* 0x000000ff0600720b */ /* 0x000fe40003f8e000 */
[----:B------:R-:W-:Y:S02]  /*0a30*/  FSEL R7, R5, RZ, P2 ;  /* 0x000000ff05077208 */ /* 0x000fe40001000000 */
[----:B------:R-:W-:Y:S01]  /*0a40*/  FSETP.GEU.AND P3, PT, R4, RZ, PT ;  /* 0x000000ff0400720b */ /* 0x000fe20003f6e000 */
[----:B------:R1:W-:Y:S01]  /*0a50*/  STS [R10], R27 ;  /* 0x0000001b0a007388 */ /* 0x0003e20000000800 */
[----:B------:R-:W-:Y:S02]  /*0a60*/  FSETP.GEU.AND P2, PT, R9, RZ, PT ;  /* 0x000000ff0900720b */ /* 0x000fe40003f4e000 */
[----:B------:R-:W-:Y:S01]  /*0a70*/  LEA R26, R26, UR4, 0x2 ;  /* 0x000000041a1a7c11 */ /* 0x000fe2000f8e10ff */
[----:B------:R2:W-:Y:S01]  /*0a80*/  STS [R11+0x80], R8 ;  /* 0x000080080b007388 */ /* 0x0005e20000000800 */
[----:B------:R-:W-:-:S02]  /*0a90*/  LEA R28, R28, UR4, 0x2 ;  /* 0x000000041c1c7c11 */ /* 0x000fc4000f8e10ff */
[----:B------:R-:W-:Y:S01]  /*0aa0*/  FSEL R29, R6, RZ, P4 ;  /* 0x000000ff061d7208 */ /* 0x000fe20002000000 */
[----:B-1----:R-:W-:Y:S01]  /*0ab0*/  VIADD R27, R18, 0xc0000 ;  /* 0x000c0000121b7836 */ /* 0x002fe20000000000 */
[----:B------:R1:W-:Y:S01]  /*0ac0*/  STS [R26+0x100], R7 ;  /* 0x000100071a007388 */ /* 0x0003e20000000800 */
[----:B--2---:R-:W-:Y:S02]  /*0ad0*/  FSEL R8, R4, RZ, P3 ;  /* 0x000000ff04087208 */ /* 0x004fe40001800000 */
[----:B------:R-:W-:Y:S01]  /*0ae0*/  FSEL R4, R9, RZ, P2 ;  /* 0x000000ff09047208 */ /* 0x000fe20001000000 */
[----:B------:R-:W-:Y:S01]  /*0af0*/  STS [R28+0x180], R29 ;  /* 0x0001801d1c007388 */ /* 0x000fe20000000800 */
[----:B------:R-:W-:-:S03]  /*0b00*/  IMAD.IADD R9, R27, 0x1, R12 ;  /* 0x000000011b097824 */ /* 0x000fc600078e020c */
[----:B------:R0:W-:Y:S01]  /*0b10*/  STS [R10+0x40], R8 ;  /* 0x000040080a007388 */ /* 0x0001e20000000800 */
[----:B-1----:R-:W-:-:S03]  /*0b20*/  CS2R R6, SRZ ;  /* 0x0000000000067805 */ /* 0x002fc6000001ff00 */
[----:B------:R1:W-:Y:S01]  /*0b30*/  STS [R11+0xc0], R4 ;  /* 0x0000c0040b007388 */ /* 0x0003e20000000800 */
[----:B0-----:R-:W-:Y:S01]  /*0b40*/  IMAD.WIDE R8, R9, 0x4, R14 ;  /* 0x0000000409087825 */ /* 0x001fe200078e020e */
[----:B-1----:R-:W-:-:S06]  /*0b50*/  CS2R R4, SRZ ;  /* 0x0000000000047805 */ /* 0x002fcc000001ff00 */
[----:B------:R0:W2:Y:S01]  /*0b60*/  @!P1 LDG.E.EL.128 R4, desc[UR6][R8.64] ;  /* 0x0000000608049981 */ /* 0x0000a2000c2e1d00 */
[----:B------:R-:W-:Y:S01]  /*0b70*/  ISETP.GE.AND P3, PT, R16, 0x100, PT ;  /* 0x000001001000780c */ /* 0x000fe20003f66270 */
[----:B------:R-:W-:Y:S01]  /*0b80*/  IMAD.IADD R27, R27, 0x1, R13 ;  /* 0x000000011b1b7824 */ /* 0x000fe200078e020d */
[----:B------:R-:W-:-:S03]  /*0b90*/  CS2R R10, SRZ ;  /* 0x00000000000a7805 */ /* 0x000fc6000001ff00 */
[----:B------:R-:W-:Y:S01]  /*0ba0*/  IMAD.WIDE R14, R27, 0x4, R14 ;  /* 0x000000041b0e7825 */ /* 0x000fe200078e020e */
[----:B0-----:R-:W-:-:S07]  /*0bb0*/  CS2R R8, SRZ ;  /* 0x0000000000087805 */ /* 0x001fce000001ff00 */
[----:B------:R0:W3:Y:S01]  /*0bc0*/  @!P3 LDG.E.EL.128 R8, desc[UR6][R14.64] ;  /* 0x000000060e08b981 */ /* 0x0000e2000c2e1d00 */
[----:B------:R-:W-:-:S04]  /*0bd0*/  FSETP.GEU.AND P2, PT, R24, RZ, PT ;  /* 0x000000ff1800720b */ /* 0x000fc80003f4e000 */
[----:B------:R-:W-:Y:S02]  /*0be0*/  FSEL R29, R24, RZ, P2 ;  /* 0x000000ff181d7208 */ /* 0x000fe40001000000 */
[----:B------:R-:W-:-:S04]  /*0bf0*/  FSETP.GEU.AND P2, PT, R25, RZ, PT ;  /* 0x000000ff1900720b */ /* 0x000fc80003f4e000 */
[----:B------:R-:W-:Y:S01]  /*0c00*/  FSEL R25, R25, RZ, P2 ;  /* 0x000000ff19197208 */ /* 0x000fe20001000000 */
[----:B------:R1:W-:Y:S01]  /*0c10*/  STS [R26+0x140], R29 ;  /* 0x0001401d1a007388 */ /* 0x0003e20000000800 */
[----:B------:R-:W-:-:S03]  /*0c20*/  IMAD.SHL.U32 R16, R3, 0x4, RZ ;  /* 0x0000000403107824 */ /* 0x000fc600078e00ff */
[----:B------:R4:W-:Y:S01]  /*0c30*/  STS [R28+0x1c0], R25 ;  /* 0x0001c0191c007388 */ /* 0x0009e20000000800 */
[----:B-1----:R-:W4:Y:S01]  /*0c40*/  LDC.64 R26, c[0x0][0x240] ;  /* 0x00009000ff1a7b82 */ /* 0x002f220000000a00 */
[----:B------:R-:W-:Y:S02]  /*0c50*/  SHF.R.U32.HI R24, RZ, 0x5, R16 ;  /* 0x00000005ff187819 */ /* 0x000fe40000011610 */
[----:B------:R-:W-:Y:S02]  /*0c60*/  LOP3.LUT R16, R16, 0x1fc, RZ, 0xc0, !PT ;  /* 0x000001fc10107812 */ /* 0x000fe400078ec0ff */
[----:B------:R-:W-:Y:S01]  /*0c70*/  SGXT.U32 R24, R24, 0x4 ;  /* 0x000000041818781a */ /* 0x000fe20000000000 */
[----:B------:R-:W-:-:S04]  /*0c80*/  IMAD.IADD R12, R18, 0x1, R12 ;  /* 0x00000001120c7824 */ /* 0x000fc800078e020c */
[----:B0-----:R-:W-:Y:S02]  /*0c90*/  IMAD.IADD R15, R16, 0x1, R24 ;  /* 0x00000001100f7824 */ /* 0x001fe400078e0218 */
[----:B------:R-:W-:-:S03]  /*0ca0*/  IMAD.IADD R13, R18, 0x1, R13 ;  /* 0x00000001120d7824 */ /* 0x000fc600078e020d */
[----:B------:R-:W-:Y:S01]  /*0cb0*/  LEA R15, R15, UR4, 0x2 ;  /* 0x000000040f0f7c11 */ /* 0x000fe2000f8e10ff */
[----:B------:R-:W-:Y:S01]  /*0cc0*/  BAR.SYNC.DEFER_BLOCKING 0x0 ;  /* 0x0000000000007b1d */ /* 0x000fe20000010000 */
[----:B----4-:R-:W-:-:S04]  /*0cd0*/  IMAD.WIDE R28, R12, 0x4, R26 ;  /* 0x000000040c1c7825 */ /* 0x010fc800078e021a */
[----:B------:R-:W-:Y:S01]  /*0ce0*/  IMAD.WIDE R26, R13, 0x4, R26 ;  /* 0x000000040d1a7825 */ /* 0x000fe200078e021a */
[----:B------:R-:W-:Y:S04]  /*0cf0*/  LDS R12, [R15] ;  /* 0x000000000f0c7984 */ /* 0x000fe80000000800 */
[----:B------:R-:W-:Y:S04]  /*0d00*/  LDS R13, [R15+0x4] ;  /* 0x000004000f0d7984 */ /* 0x000fe80000000800 */
[----:B------:R-:W-:Y:S04]  /*0d10*/  LDS R14, [R15+0x8] ;  /* 0x000008000f0e7984 */ /* 0x000fe80000000800 */
[----:B------:R-:W0:Y:S04]  /*0d20*/  LDS R15, [R15+0xc] ;  /* 0x00000c000f0f7984 */ /* 0x000e280000000800 */
[----:B0-----:R0:W-:Y:S01]  /*0d30*/  @!P1 STG.E.128 desc[UR6][R28.64], R12 ;  /* 0x0000000c1c009986 */ /* 0x0011e2000c101d06 */
[----:B------:R-:W-:-:S02]  /*0d40*/  IMAD R21, R21, 0x4, R20 ;  /* 0x0000000415157824 */ /* 0x000fc400078e0214 */
[--C-:B------:R-:W-:Y:S02]  /*0d50*/  IMAD R22, R22, 0x4, R20.reuse ;  /* 0x0000000416167824 */ /* 0x100fe400078e0214 */
[----:B------:R-:W-:Y:S01]  /*0d60*/  IMAD R20, R23, 0x4, R20 ;  /* 0x0000000417147824 */ /* 0x000fe200078e0214 */
[----:B------:R-:W-:-:S05]  /*0d70*/  LOP3.LUT R3, R3, 0x7f, RZ, 0xc0, !PT ;  /* 0x0000007f03037812 */ /* 0x000fca00078ec0ff */
[----:B------:R-:W-:Y:S02]  /*0d80*/  IMAD.IADD R24, R24, 0x1, R3 ;  /* 0x0000000118187824 */ /* 0x000fe400078e0203 */
[----:B--2---:R-:W-:Y:S01]  /*0d90*/  FADD R18, R12, R4 ;  /* 0x000000040c127221 */ /* 0x004fe20000000000 */
[----:B------:R-:W-:Y:S01]  /*0da0*/  LOP3.LUT R4, R16, 0x200, RZ, 0xfc, !PT ;  /* 0x0000020010047812 */ /* 0x000fe200078efcff */
[----:B------:R-:W-:-:S03]  /*0db0*/  FADD R25, R13, R5 ;  /* 0x000000050d197221 */ /* 0x000fc60000000000 */
[----:B0-----:R-:W-:-:S05]  /*0dc0*/  SHF.R.U32.HI R13, RZ, 0x5, R4 ;  /* 0x00000005ff0d7819 */ /* 0x001fca0000011604 */
[----:B------:R-:W-:Y:S02]  /*0dd0*/  IMAD.IADD R4, R16, 0x1, R13 ;  /* 0x0000000110047824 */ /* 0x000fe400078e020d */
[----:B------:R-:W-:-:S03]  /*0de0*/  FADD R14, R14, R6 ;  /* 0x000000060e0e7221 */ /* 0x000fc60000000000 */
[----:B------:R-:W-:Y:S01]  /*0df0*/  LEA R12, R4, UR4, 0x2 ;  /* 0x00000004040c7c11 */ /* 0x000fe2000f8e10ff */
[----:B------:R-:W-:-:S04]  /*0e00*/  FADD R28, R15, R7 ;  /* 0x000000070f1c7221 */ /* 0x000fc80000000000 */
[----:B------:R-:W-:Y:S04]  /*0e10*/  LDS R4, [R12+0x800] ;  /* 0x000800000c047984 */ /* 0x000fe80000000800 */
[----:B------:R-:W-:Y:S04]  /*0e20*/  LDS R5, [R12+0x804] ;  /* 0x000804000c057984 */ /* 0x000fe80000000800 */
[----:B------:R-:W-:Y:S04]  /*0e30*/  LDS R6, [R12+0x808] ;  /* 0x000808000c067984 */ /* 0x000fe80000000800 */
[----:B------:R-:W0:Y:S01]  /*0e40*/  LDS R7, [R12+0x80c] ;  /* 0x00080c000c077984 */ /* 0x000e220000000800 */
[----:B------:R-:W-:-:S04]  /*0e50*/  SHF.R.U32.HI R15, RZ, 0x3, R19 ;  /* 0x00000003ff0f7819 */ /* 0x000fc80000011613 */
[----:B------:R-:W-:-:S04]  /*0e60*/  LOP3.LUT R17, R15, R19, R17, 0xfe, !PT ;  /* 0x000000130f117212 */ /* 0x000fc800078efe11 */
[----:B------:R-:W-:Y:S02]  /*0e70*/  LEA R17, R17, UR4, 0x2 ;  /* 0x0000000411117c11 */ /* 0x000fe4000f8e10ff */
[----:B------:R-:W-:Y:S01]  /*0e80*/  LEA R15, R20, UR4, 0x2 ;  /* 0x00000004140f7c11 */ /* 0x000fe2000f8e10ff */
[----:B0-----:R0:W-:Y:S01]  /*0e90*/  @!P3 STG.E.128 desc[UR6][R26.64], R4 ;  /* 0x000000041a00b986 */ /* 0x0011e2000c101d06 */
[----:B------:R-:W-:Y:S01]  /*0ea0*/  BAR.SYNC.DEFER_BLOCKING 0x0 ;  /* 0x0000000000007b1d */ /* 0x000fe20000010000 */
[----:B---3--:R-:W-:Y:S01]  /*0eb0*/  FADD R12, R6, R10 ;  /* 0x0000000a060c7221 */ /* 0x008fe20000000000 */
[----:B------:R-:W-:Y:S01]  /*0ec0*/  LEA R10, R21, UR4, 0x2 ;  /* 0x00000004150a7c11 */ /* 0x000fe2000f8e10ff */
[----:B------:R-:W-:Y:S01]  /*0ed0*/  FADD R19, R4, R8 ;  /* 0x0000000804137221 */ /* 0x000fe20000000000 */
[----:B------:R-:W-:-:S04]  /*0ee0*/  FADD R23, R5, R9 ;  /* 0x0000000905177221 */ /* 0x000fc80000000000 */
[----:B------:R-:W1:Y:S01]  /*0ef0*/  LDC.64 R8, c[0x0][0x248] ;  /* 0x00009200ff087b82 */ /* 0x000e620000000a00 */
[----:B0-----:R-:W-:Y:S01]  /*0f00*/  FADD R26, R7, R11 ;  /* 0x0000000b071a7221 */ /* 0x001fe20000000000 */
[----:B------:R-:W-:Y:S01]  /*0f10*/  LEA R11, R22, UR4, 0x2 ;  /* 0x00000004160b7c11 */ /* 0x000fe2000f8e10ff */
[----:B------:R-:W-:Y:S04]  /*0f20*/  STS [R17], R18 ;  /* 0x0000001211007388 */ /* 0x000fe80000000800 */
[----:B------:R-:W-:Y:S04]  /*0f30*/  STS [R10+0x80], R25 ;  /* 0x000080190a007388 */ /* 0x000fe80000000800 */
[----:B------:R-:W-:Y:S04]  /*0f40*/  STS [R11+0x100], R14 ;  /* 0x0001000e0b007388 */ /* 0x000fe80000000800 */
[----:B------:R-:W-:Y:S04]  /*0f50*/  STS [R15+0x180], R28 ;  /* 0x0001801c0f007388 */ /* 0x000fe80000000800 */
[----:B------:R-:W-:Y:S04]  /*0f60*/  STS [R17+0x40], R19 ;  /* 0x0000401311007388 */ /* 0x000fe80000000800 */
[----:B------:R-:W-:Y:S04]  /*0f70*/  STS [R10+0xc0], R23 ;  /* 0x0000c0170a007388 */ /* 0x000fe80000000800 */
[----:B------:R-:W-:Y:S04]  /*0f80*/  STS [R11+0x140], R12 ;  /* 0x0001400c0b007388 */ /* 0x000fe80000000800 */
[----:B------:R-:W-:Y:S01]  /*0f90*/  STS [R15+0x1c0], R26 ;  /* 0x0001c01a0f007388 */ /* 0x000fe20000000800 */
[----:B------:R-:W-:Y:S01]  /*0fa0*/  LEA R4, R24, UR4, 0x4 ;  /* 0x0000000418047c11 */ /* 0x000fe2000f8e20ff */
[----:B------:R-:W-:Y:S06]  /*0fb0*/  BAR.SYNC.DEFER_BLOCKING 0x0 ;  /* 0x0000000000007b1d */ /* 0x000fec0000010000 */
[----:B------:R-:W0:Y:S01]  /*0fc0*/  LDS.128 R4, [R4] ;  /* 0x0000000004047984 */ /* 0x000e220000000c00 */
[----:B------:R-:W-:-:S02]  /*0fd0*/  IMAD R13, R13, 0x4, R16 ;  /* 0x000000040d0d7824 */ /* 0x000fc400078e0210 */
[----:B-1----:R-:W-:-:S03]  /*0fe0*/  IMAD.WIDE R2, R2, 0x4, R8 ;  /* 0x0000000402027825 */ /* 0x002fc600078e0208 */
[----:B------:R-:W-:Y:S02]  /*0ff0*/  LEA R13, R13, UR4, 0x2 ;  /* 0x000000040d0d7c11 */ /* 0x000fe4000f8e10ff */
[----:B0-----:R0:W-:Y:S02]  /*1000*/  @!P0 STG.E.128 desc[UR6][R2.64], R4 ;  /* 0x0000000402008986 */ /* 0x0011e4000c101d06 */
[----:B0-----:R-:W-:Y:S05]  /*1010*/  @P0 EXIT ;  /* 0x000000000000094d */ /* 0x001fea0003800000 */
[----:B------:R-:W1:Y:S01]  /*1020*/  LDS.128 R12, [R13+0x800] ;  /* 0x000800000d0c7984 */ /* 0x000e620000000c00 */
[----:B0-----:R-:W-:-:S05]  /*1030*/  IMAD.WIDE R2, R0, 0x4, R8 ;  /* 0x0000000400027825 */ /* 0x001fca00078e0208 */
[----:B-1----:R-:W-:Y:S01]  /*1040*/  STG.E.128 desc[UR6][R2.64], R12 ;  /* 0x0000000c02007986 */ /* 0x002fe2000c101d06 */
[----:B------:R-:W-:Y:S05]  /*1050*/  EXIT ;  /* 0x000000000000794d */ /* 0x000fea0003800000 */
.L_x_0:
[----:B------:R-:W-:-:S00]  /*1060*/  BRA `(.L_x_0) ;  /* 0xfffffffc00fc7947 */ /* 0x000fc0000383ffff */
[----:B------:R-:W-:-:S00]  /*1070*/  NOP ;  /* 0x0000000000007918 */ /* 0x000fc00000000000 */
        /* <DEDUP_REMOVED lines=8> */
.L_x_1:


//--------------------- .nv.global.init           --------------------------
	.section	.nv.global.init,"aw",@progbits
.nv.global.init:
	.type		_$_str,@object
	.size		_$_str,(_$_str_$_2 - _$_str)
_$_str:
        /*0000*/ 	.byte	0x5f, 0x5f, 0x43, 0x55, 0x44, 0x41, 0x5f, 0x46, 0x54, 0x5a, 0x00
	.type		_$_str_$_2,@object
	.size		_$_str_$_2,(.L_1 - _$_str_$_2)
_$_str_$_2:
        /*000b*/ 	.byte	0x5f, 0x5f, 0x43, 0x55, 0x44, 0x41, 0x5f, 0x50, 0x52, 0x45, 0x43, 0x5f, 0x53, 0x51, 0x52, 0x54
        /*001b*/ 	.byte	0x00
.L_1:


//--------------------- .nv.shared.triton_poi_fused__native_batch_norm_legit_no_training_add_relu_9 --------------------------
	.section	.nv.shared.triton_poi_fused__native_batch_norm_legit_no_training_add_relu_9,"aw",@nobits
	.sectionflags	@""
	.align	16
	.zero		1024


//--------------------- .nv.constant0.triton_poi_fused__native_batch_norm_legit_no_training_add_relu_9 --------------------------
	.section	.nv.constant0.triton_poi_fused__native_batch_norm_legit_no_training_add_relu_9,"a",@progbits
	.sectionflags	@""
	.align	4
.nv.constant0.triton_poi_fused__native_batch_norm_legit_no_training_add_relu_9:
	.zero		600
